//
// Generated by NVIDIA NVVM Compiler
//
// Compiler Build ID: CL-36424714
// Cuda compilation tools, release 13.0, V13.0.88
// Based on NVVM 20.0.0
//

.version 9.0
.target sm_100
.address_size 64

	// .globl	_Z10FindMinMaxPiS_S_

.visible .entry _Z10FindMinMaxPiS_S_(
	.param .u64 .ptr .align 1 _Z10FindMinMaxPiS_S__param_0,
	.param .u64 .ptr .align 1 _Z10FindMinMaxPiS_S__param_1,
	.param .u64 .ptr .align 1 _Z10FindMinMaxPiS_S__param_2
)
{
	.reg .pred 	%p<3>;
	.reg .b32 	%r<7>;
	.reg .b64 	%rd<7>;

	ld.param.u64 	%rd4, [_Z10FindMinMaxPiS_S__param_0];
	ld.param.u64 	%rd5, [_Z10FindMinMaxPiS_S__param_1];
	ld.param.u64 	%rd6, [_Z10FindMinMaxPiS_S__param_2];
	cvta.to.global.u64 	%rd1, %rd6;
	cvta.to.global.u64 	%rd2, %rd5;
	cvta.to.global.u64 	%rd3, %rd4;
	ld.global.u32 	%r6, [%rd3];
	ld.global.u32 	%r4, [%rd2];
	setp.ge.s32 	%p1, %r6, %r4;
	@%p1 bra 	$L__BB0_2;
	st.global.u32 	[%rd2], %r6;
	ld.global.u32 	%r6, [%rd3];
$L__BB0_2:
	ld.global.u32 	%r5, [%rd1];
	setp.le.s32 	%p2, %r6, %r5;
	@%p2 bra 	$L__BB0_4;
	st.global.u32 	[%rd1], %r6;
$L__BB0_4:
	ret;

}


// ===== COMPILED SASS (sm_100) =====

	.target	sm_100

	.elftype	@"ET_EXEC"


//--------------------- .note.nv.tkinfo           --------------------------
	.section	.note.nv.tkinfo,"",@"SHT_NOTE"
	.sectionflags	@"SHF_NOTE_NV_TKINFO"
	.tkinfo
        /*0018*/ 	.word	0x00000002
        /*0030*/ 	.string	""
        /*0030*/ 	.string	"ptxas"
        /*0030*/ 	.string	"Cuda compilation tools, release 13.0, V13.0.88"
        /*0030*/ 	.string	"Build cuda_13.0.r13.0/compiler.36424714_0"
        /*0030*/ 	.string	"-arch sm_100 -m 64 "



//--------------------- .note.nv.cuinfo           --------------------------
	.section	.note.nv.cuinfo,"",@"SHT_NOTE"
	.sectionflags	@"SHF_NOTE_NV_CUINFO"
        /*0018*/ 	.short	0x0002
        /*001a*/ 	.short	0x0064
        /*001c*/ 	.short	0x0082
	.zero		2


//--------------------- .nv.info                  --------------------------
	.section	.nv.info,"",@"SHT_CUDA_INFO"
	.align	4


	//----- nvinfo : EIATTR_REGCOUNT
	.align		4
        /*0000*/ 	.byte	0x04, 0x2f
        /*0002*/ 	.short	(.L_1 - .L_0)
	.align		4
.L_0:
        /*0004*/ 	.word	index@(_Z10FindMinMaxPiS_S_)
        /*0008*/ 	.word	0x0000000c


	//----- nvinfo : EIATTR_FRAME_SIZE
	.align		4
.L_1:
        /*000c*/ 	.byte	0x04, 0x11
        /*000e*/ 	.short	(.L_3 - .L_2)
	.align		4
.L_2:
        /*0010*/ 	.word	index@(_Z10FindMinMaxPiS_S_)
        /*0014*/ 	.word	0x00000000


	//----- nvinfo : EIATTR_MIN_STACK_SIZE
	.align		4
.L_3:
        /*0018*/ 	.byte	0x04, 0x12
        /*001a*/ 	.short	(.L_5 - .L_4)
	.align		4
.L_4:
        /*001c*/ 	.word	index@(_Z10FindMinMaxPiS_S_)
        /*0020*/ 	.word	0x00000000
.L_5:


//--------------------- .nv.compat                --------------------------
	.section	.nv.compat,"",@"SHT_CUDA_COMPAT_INFO"
	.align	4
        /*0000*/ 	.byte	0x02, 0x09, 0x00, 0x00, 0x02, 0x02, 0x01, 0x00, 0x02, 0x05, 0x05, 0x00, 0x03, 0x07, 0x01, 0x01
        /*0010*/ 	.byte	0x02, 0x03, 0x00, 0x00, 0x02, 0x06, 0x01, 0x00, 0x04, 0x0b, 0x08, 0x00, 0x09, 0x00, 0x00, 0x00
        /*0020*/ 	.byte	0x00, 0x00, 0x00, 0x00


//--------------------- .nv.info._Z10FindMinMaxPiS_S_ --------------------------
	.section	.nv.info._Z10FindMinMaxPiS_S_,"",@"SHT_CUDA_INFO"
	.sectionflags	@""
	.align	4


	//----- nvinfo : EIATTR_CUDA_API_VERSION
	.align		4
        /*0000*/ 	.byte	0x04, 0x37
        /*0002*/ 	.short	(.L_7 - .L_6)
.L_6:
        /*0004*/ 	.word	0x00000082


	//----- nvinfo : EIATTR_KPARAM_INFO
	.align		4
.L_7:
        /*0008*/ 	.byte	0x04, 0x17
        /*000a*/ 	.short	(.L_9 - .L_8)
.L_8:
        /*000c*/ 	.word	0x00000000
        /*0010*/ 	.short	0x0002
        /*0012*/ 	.short	0x0010
        /*0014*/ 	.byte	0x00, 0xf5, 0x21, 0x00


	//----- nvinfo : EIATTR_KPARAM_INFO
	.align		4
.L_9:
        /*0018*/ 	.byte	0x04, 0x17
        /*001a*/ 	.short	(.L_11 - .L_10)
.L_10:
        /*001c*/ 	.word	0x00000000
        /*0020*/ 	.short	0x0001
        /*0022*/ 	.short	0x0008
        /*0024*/ 	.byte	0x00, 0xf5, 0x21, 0x00


	//----- nvinfo : EIATTR_KPARAM_INFO
	.align		4
.L_11:
        /*0028*/ 	.byte	0x04, 0x17
        /*002a*/ 	.short	(.L_13 - .L_12)
.L_12:
        /*002c*/ 	.word	0x00000000
        /*0030*/ 	.short	0x0000
        /*0032*/ 	.short	0x0000
        /*0034*/ 	.byte	0x00, 0xf5, 0x21, 0x00


	//----- nvinfo : EIATTR_SPARSE_MMA_MASK
	.align		4
.L_13:
        /*0038*/ 	.byte	0x03, 0x50
        /*003a*/ 	.short	0x0000


	//----- nvinfo : EIATTR_MAXREG_COUNT
	.align		4
        /*003c*/ 	.byte	0x03, 0x1b
        /*003e*/ 	.short	0x00ff


	//----- nvinfo : EIATTR_MERCURY_ISA_VERSION
	.align		4
        /*0040*/ 	.byte	0x03, 0x5f
        /*0042*/ 	.short	0x0101


	//----- nvinfo : EIATTR_VRC_CTA_INIT_COUNT
	.align		4
        /*0044*/ 	.byte	0x02, 0x4a
	.zero		1
	.zero		1


	//----- nvinfo : EIATTR_EXIT_INSTR_OFFSETS
	.align		4
        /*0048*/ 	.byte	0x04, 0x1c
        /*004a*/ 	.short	(.L_15 - .L_14)


	//   ....[0]....
.L_14:
        /*004c*/ 	.word	0x000000c0


	//   ....[1]....
        /*0050*/ 	.word	0x000000e0


	//----- nvinfo : EIATTR_CBANK_PARAM_SIZE
	.align		4
.L_15:
        /*0054*/ 	.byte	0x03, 0x19
        /*0056*/ 	.short	0x0018


	//----- nvinfo : EIATTR_PARAM_CBANK
	.align		4
        /*0058*/ 	.byte	0x04, 0x0a
        /*005a*/ 	.short	(.L_17 - .L_16)
	.align		4
.L_16:
        /*005c*/ 	.word	index@(.nv.constant0._Z10FindMinMaxPiS_S_)
        /*0060*/ 	.short	0x0380
        /*0062*/ 	.short	0x0018


	//----- nvinfo : EIATTR_SW_WAR
	.align		4
.L_17:
        /*0064*/ 	.byte	0x04, 0x36
        /*0066*/ 	.short	(.L_19 - .L_18)
.L_18:
        /*0068*/ 	.word	0x00000008
.L_19:


//--------------------- .nv.callgraph             --------------------------
	.section	.nv.callgraph,"",@"SHT_CUDA_CALLGRAPH"
	.align	4
	.sectionentsize	8
	.align		4
        /*0000*/ 	.word	0x00000000
	.align		4
        /*0004*/ 	.word	0xffffffff
	.align		4
        /*0008*/ 	.word	0x00000000
	.align		4
        /*000c*/ 	.word	0xfffffffe
	.align		4
        /*0010*/ 	.word	0x00000000
	.align		4
        /*0014*/ 	.word	0xfffffffd
	.align		4
        /*0018*/ 	.word	0x00000000
	.align		4
        /*001c*/ 	.word	0xfffffffc


//--------------------- .text._Z10FindMinMaxPiS_S_ --------------------------
	.section	.text._Z10FindMinMaxPiS_S_,"ax",@progbits
	.align	128
        .global         _Z10FindMinMaxPiS_S_
        .type           _Z10FindMinMaxPiS_S_,@function
        .size           _Z10FindMinMaxPiS_S_,(.L_x_1 - _Z10FindMinMaxPiS_S_)
        .other          _Z10FindMinMaxPiS_S_,@"STO_CUDA_ENTRY STV_DEFAULT"
_Z10FindMinMaxPiS_S_:
.text._Z10FindMinMaxPiS_S_:
[----:B------:R-:W-:Y:S08]  /*0000*/  LDC R1, c[0x0][0x37c] ;  /* 0x0000df00ff017b82 */ /* 0x000ff00000000800 */
[----:B------:R-:W0:Y:S01]  /*0010*/  LDC.64 R2, c[0x0][0x380] ;  /* 0x0000e000ff027b82 */ /* 0x000e220000000a00 */
[----:B------:R-:W0:Y:S07]  /*0020*/  LDCU.64 UR4, c[0x0][0x358] ;  /* 0x00006b00ff0477ac */ /* 0x000e2e0008000a00 */
[----:B------:R-:W1:Y:S01]  /*0030*/  LDC.64 R4, c[0x0][0x388] ;  /* 0x0000e200ff047b82 */ /* 0x000e620000000a00 */
[----:B0-----:R-:W2:Y:S04]  /*0040*/  LDG.E R9, desc[UR4][R2.64] ;  /* 0x0000000402097981 */ /* 0x001ea8000c1e1900 */
[----:B-1----:R-:W2:Y:S03]  /*0050*/  LDG.E R0, desc[UR4][R4.64] ;  /* 0x0000000404007981 */ /* 0x002ea6000c1e1900 */
[----:B------:R-:W0:Y:S01]  /*0060*/  LDC.64 R6, c[0x0][0x390] ;  /* 0x0000e400ff067b82 */ /* 0x000e220000000a00 */
[----:B--2---:R-:W-:-:S13]  /*0070*/  ISETP.GE.AND P0, PT, R9, R0, PT ;  /* 0x000000000900720c */ /* 0x004fda0003f06270 */
[----:B------:R1:W-:Y:S04]  /*0080*/  @!P0 STG.E desc[UR4][R4.64], R9 ;  /* 0x0000000904008986 */ /* 0x0003e8000c101904 */
[----:B0-----:R-:W2:Y:S04]  /*0090*/  LDG.E R0, desc[UR4][R6.64] ;  /* 0x0000000406007981 */ /* 0x001ea8000c1e1900 */
[----:B-1----:R-:W2:Y:S02]  /*00a0*/  @!P0 LDG.E R9, desc[UR4][R2.64] ;  /* 0x0000000402098981 */ /* 0x002ea4000c1e1900 */
[----:B--2---:R-:W-:-:S13]  /*00b0*/  ISETP.GT.AND P0, PT, R9, R0, PT ;  /* 0x000000000900720c */ /* 0x004fda0003f04270 */
[----:B------:R-:W-:Y:S05]  /*00c0*/  @!P0 EXIT ;  /* 0x000000000000894d */ /* 0x000fea0003800000 */
[----:B------:R-:W-:Y:S01]  /*00d0*/  STG.E desc[UR4][R6.64], R9 ;  /* 0x0000000906007986 */ /* 0x000fe2000c101904 */
[----:B------:R-:W-:Y:S05]  /*00e0*/  EXIT ;  /* 0x000000000000794d */ /* 0x000fea0003800000 */
.L_x_0:
[----:B------:R-:W-:-:S00]  /*00f0*/  BRA `(.L_x_0) ;  /* 0xfffffffc00fc7947 */ /* 0x000fc0000383ffff */
[----:B------:R-:W-:-:S00]  /*0100*/  NOP ;  /* 0x0000000000007918 */ /* 0x000fc00000000000 */
[----:B------:R-:W-:-:S00]  /*0110*/  NOP ;  /* 0x0000000000007918 */ /* 0x000fc00000000000 */
[----:B------:R-:W-:-:S00]  /*0120*/  NOP ;  /* 0x0000000000007918 */ /* 0x000fc00000000000 */
[----:B------:R-:W-:-:S00]  /*0130*/  NOP ;  /* 0x0000000000007918 */ /* 0x000fc00000000000 */
[----:B------:R-:W-:-:S00]  /*0140*/  NOP ;  /* 0x0000000000007918 */ /* 0x000fc00000000000 */
[----:B------:R-:W-:-:S00]  /*0150*/  NOP ;  /* 0x0000000000007918 */ /* 0x000fc00000000000 */
[----:B------:R-:W-:-:S00]  /*0160*/  NOP ;  /* 0x0000000000007918 */ /* 0x000fc00000000000 */
[----:B------:R-:W-:-:S00]  /*0170*/  NOP ;  /* 0x0000000000007918 */ /* 0x000fc00000000000 */
.L_x_1:


//--------------------- .nv.shared.reserved.0     --------------------------
	.section	.nv.shared.reserved.0,"aw",@nobits
	.weak		__nv_reservedSMEM_offset_0_alias
	.size		__nv_reservedSMEM_offset_0_alias, 0, 64
	.other		__nv_reservedSMEM_offset_0_alias,@"STO_CUDA_RESERVED_SHARED STV_DEFAULT"
__nv_reservedSMEM_offset_0_alias:
	.zero		0
	.zero		64


//--------------------- .nv.constant0._Z10FindMinMaxPiS_S_ --------------------------
	.section	.nv.constant0._Z10FindMinMaxPiS_S_,"a",@progbits
	.sectionflags	@""
	.align	4
.nv.constant0._Z10FindMinMaxPiS_S_:
	.zero		920


//--------------------- SYMBOLS --------------------------

	.type		.nv.reservedSmem.offset0,@object
	.size		.nv.reservedSmem.offset0,0x4
